//
// Generated by NVIDIA NVVM Compiler
//
// Compiler Build ID: CL-36424714
// Cuda compilation tools, release 13.0, V13.0.88
// Based on NVVM 20.0.0
//

.version 9.0
.target sm_100
.address_size 64

	// .globl	_Z14sum_kernel_devPKfPf

.visible .entry _Z14sum_kernel_devPKfPf(
	.param .u64 .ptr .align 1 _Z14sum_kernel_devPKfPf_param_0,
	.param .u64 .ptr .align 1 _Z14sum_kernel_devPKfPf_param_1
)
{
	.reg .pred 	%p<3>;
	.reg .b32 	%r<13>;
	.reg .b32 	%f<68>;
	.reg .b64 	%rd<10>;

	ld.param.u64 	%rd2, [_Z14sum_kernel_devPKfPf_param_0];
	ld.param.u64 	%rd3, [_Z14sum_kernel_devPKfPf_param_1];
	mov.u32 	%r7, %ctaid.x;
	mov.u32 	%r8, %ntid.x;
	mov.u32 	%r9, %tid.x;
	mad.lo.s32 	%r1, %r7, %r8, %r9;
	setp.gt.s32 	%p1, %r1, 15;
	@%p1 bra 	$L__BB0_4;
	shl.b32 	%r11, %r1, 7;
	cvta.to.global.u64 	%rd4, %rd2;
	add.s64 	%rd1, %rd4, 64;
	mov.f32 	%f67, 0f00000000;
	mov.b32 	%r12, 0;
$L__BB0_2:
	mul.wide.s32 	%rd5, %r11, 4;
	add.s64 	%rd6, %rd1, %rd5;
	ld.global.nc.f32 	%f4, [%rd6+-64];
	add.f32 	%f5, %f67, %f4;
	ld.global.nc.f32 	%f6, [%rd6+-60];
	add.f32 	%f7, %f5, %f6;
	ld.global.nc.f32 	%f8, [%rd6+-56];
	add.f32 	%f9, %f7, %f8;
	ld.global.nc.f32 	%f10, [%rd6+-52];
	add.f32 	%f11, %f9, %f10;
	ld.global.nc.f32 	%f12, [%rd6+-48];
	add.f32 	%f13, %f11, %f12;
	ld.global.nc.f32 	%f14, [%rd6+-44];
	add.f32 	%f15, %f13, %f14;
	ld.global.nc.f32 	%f16, [%rd6+-40];
	add.f32 	%f17, %f15, %f16;
	ld.global.nc.f32 	%f18, [%rd6+-36];
	add.f32 	%f19, %f17, %f18;
	ld.global.nc.f32 	%f20, [%rd6+-32];
	add.f32 	%f21, %f19, %f20;
	ld.global.nc.f32 	%f22, [%rd6+-28];
	add.f32 	%f23, %f21, %f22;
	ld.global.nc.f32 	%f24, [%rd6+-24];
	add.f32 	%f25, %f23, %f24;
	ld.global.nc.f32 	%f26, [%rd6+-20];
	add.f32 	%f27, %f25, %f26;
	ld.global.nc.f32 	%f28, [%rd6+-16];
	add.f32 	%f29, %f27, %f28;
	ld.global.nc.f32 	%f30, [%rd6+-12];
	add.f32 	%f31, %f29, %f30;
	ld.global.nc.f32 	%f32, [%rd6+-8];
	add.f32 	%f33, %f31, %f32;
	ld.global.nc.f32 	%f34, [%rd6+-4];
	add.f32 	%f35, %f33, %f34;
	ld.global.nc.f32 	%f36, [%rd6];
	add.f32 	%f37, %f35, %f36;
	ld.global.nc.f32 	%f38, [%rd6+4];
	add.f32 	%f39, %f37, %f38;
	ld.global.nc.f32 	%f40, [%rd6+8];
	add.f32 	%f41, %f39, %f40;
	ld.global.nc.f32 	%f42, [%rd6+12];
	add.f32 	%f43, %f41, %f42;
	ld.global.nc.f32 	%f44, [%rd6+16];
	add.f32 	%f45, %f43, %f44;
	ld.global.nc.f32 	%f46, [%rd6+20];
	add.f32 	%f47, %f45, %f46;
	ld.global.nc.f32 	%f48, [%rd6+24];
	add.f32 	%f49, %f47, %f48;
	ld.global.nc.f32 	%f50, [%rd6+28];
	add.f32 	%f51, %f49, %f50;
	ld.global.nc.f32 	%f52, [%rd6+32];
	add.f32 	%f53, %f51, %f52;
	ld.global.nc.f32 	%f54, [%rd6+36];
	add.f32 	%f55, %f53, %f54;
	ld.global.nc.f32 	%f56, [%rd6+40];
	add.f32 	%f57, %f55, %f56;
	ld.global.nc.f32 	%f58, [%rd6+44];
	add.f32 	%f59, %f57, %f58;
	ld.global.nc.f32 	%f60, [%rd6+48];
	add.f32 	%f61, %f59, %f60;
	ld.global.nc.f32 	%f62, [%rd6+52];
	add.f32 	%f63, %f61, %f62;
	ld.global.nc.f32 	%f64, [%rd6+56];
	add.f32 	%f65, %f63, %f64;
	ld.global.nc.f32 	%f66, [%rd6+60];
	add.f32 	%f67, %f65, %f66;
	add.s32 	%r12, %r12, 32;
	add.s32 	%r11, %r11, 32;
	setp.ne.s32 	%p2, %r12, 128;
	@%p2 bra 	$L__BB0_2;
	cvta.to.global.u64 	%rd7, %rd3;
	mul.wide.s32 	%rd8, %r1, 4;
	add.s64 	%rd9, %rd7, %rd8;
	st.global.f32 	[%rd9], %f67;
$L__BB0_4:
	ret;

}


// ===== COMPILED SASS (sm_100) =====

	.target	sm_100

	.elftype	@"ET_EXEC"


//--------------------- .note.nv.tkinfo           --------------------------
	.section	.note.nv.tkinfo,"",@"SHT_NOTE"
	.sectionflags	@"SHF_NOTE_NV_TKINFO"
	.tkinfo
        /*0018*/ 	.word	0x00000002
        /*0030*/ 	.string	""
        /*0030*/ 	.string	"ptxas"
        /*0030*/ 	.string	"Cuda compilation tools, release 13.0, V13.0.88"
        /*0030*/ 	.string	"Build cuda_13.0.r13.0/compiler.36424714_0"
        /*0030*/ 	.string	"-arch sm_100 -m 64 "



//--------------------- .note.nv.cuinfo           --------------------------
	.section	.note.nv.cuinfo,"",@"SHT_NOTE"
	.sectionflags	@"SHF_NOTE_NV_CUINFO"
        /*0018*/ 	.short	0x0002
        /*001a*/ 	.short	0x0064
        /*001c*/ 	.short	0x0082
	.zero		2


//--------------------- .nv.info                  --------------------------
	.section	.nv.info,"",@"SHT_CUDA_INFO"
	.align	4


	//----- nvinfo : EIATTR_REGCOUNT
	.align		4
        /*0000*/ 	.byte	0x04, 0x2f
        /*0002*/ 	.short	(.L_1 - .L_0)
	.align		4
.L_0:
        /*0004*/ 	.word	index@(_Z14sum_kernel_devPKfPf)
        /*0008*/ 	.word	0x0000001f


	//----- nvinfo : EIATTR_FRAME_SIZE
	.align		4
.L_1:
        /*000c*/ 	.byte	0x04, 0x11
        /*000e*/ 	.short	(.L_3 - .L_2)
	.align		4
.L_2:
        /*0010*/ 	.word	index@(_Z14sum_kernel_devPKfPf)
        /*0014*/ 	.word	0x00000000


	//----- nvinfo : EIATTR_MIN_STACK_SIZE
	.align		4
.L_3:
        /*0018*/ 	.byte	0x04, 0x12
        /*001a*/ 	.short	(.L_5 - .L_4)
	.align		4
.L_4:
        /*001c*/ 	.word	index@(_Z14sum_kernel_devPKfPf)
        /*0020*/ 	.word	0x00000000
.L_5:


//--------------------- .nv.compat                --------------------------
	.section	.nv.compat,"",@"SHT_CUDA_COMPAT_INFO"
	.align	4
        /*0000*/ 	.byte	0x02, 0x09, 0x00, 0x00, 0x02, 0x02, 0x01, 0x00, 0x02, 0x05, 0x05, 0x00, 0x03, 0x07, 0x01, 0x01
        /*0010*/ 	.byte	0x02, 0x03, 0x00, 0x00, 0x02, 0x06, 0x01, 0x00, 0x04, 0x0b, 0x08, 0x00, 0x09, 0x00, 0x00, 0x00
        /*0020*/ 	.byte	0x00, 0x00, 0x00, 0x00


//--------------------- .nv.info._Z14sum_kernel_devPKfPf --------------------------
	.section	.nv.info._Z14sum_kernel_devPKfPf,"",@"SHT_CUDA_INFO"
	.sectionflags	@""
	.align	4


	//----- nvinfo : EIATTR_CUDA_API_VERSION
	.align		4
        /*0000*/ 	.byte	0x04, 0x37
        /*0002*/ 	.short	(.L_7 - .L_6)
.L_6:
        /*0004*/ 	.word	0x00000082


	//----- nvinfo : EIATTR_KPARAM_INFO
	.align		4
.L_7:
        /*0008*/ 	.byte	0x04, 0x17
        /*000a*/ 	.short	(.L_9 - .L_8)
.L_8:
        /*000c*/ 	.word	0x00000000
        /*0010*/ 	.short	0x0001
        /*0012*/ 	.short	0x0008
        /*0014*/ 	.byte	0x00, 0xf5, 0x21, 0x00


	//----- nvinfo : EIATTR_KPARAM_INFO
	.align		4
.L_9:
        /*0018*/ 	.byte	0x04, 0x17
        /*001a*/ 	.short	(.L_11 - .L_10)
.L_10:
        /*001c*/ 	.word	0x00000000
        /*0020*/ 	.short	0x0000
        /*0022*/ 	.short	0x0000
        /*0024*/ 	.byte	0x00, 0xf5, 0x21, 0x00


	//----- nvinfo : EIATTR_SPARSE_MMA_MASK
	.align		4
.L_11:
        /*0028*/ 	.byte	0x03, 0x50
        /*002a*/ 	.short	0x0000


	//----- nvinfo : EIATTR_MAXREG_COUNT
	.align		4
        /*002c*/ 	.byte	0x03, 0x1b
        /*002e*/ 	.short	0x00ff


	//----- nvinfo : EIATTR_MERCURY_ISA_VERSION
	.align		4
        /*0030*/ 	.byte	0x03, 0x5f
        /*0032*/ 	.short	0x0101


	//----- nvinfo : EIATTR_VRC_CTA_INIT_COUNT
	.align		4
        /*0034*/ 	.byte	0x02, 0x4a
	.zero		1
	.zero		1


	//----- nvinfo : EIATTR_EXIT_INSTR_OFFSETS
	.align		4
        /*0038*/ 	.byte	0x04, 0x1c
        /*003a*/ 	.short	(.L_13 - .L_12)


	//   ....[0]....
.L_12:
        /*003c*/ 	.word	0x00000060


	//   ....[1]....
        /*0040*/ 	.word	0x00000580


	//----- nvinfo : EIATTR_CBANK_PARAM_SIZE
	.align		4
.L_13:
        /*0044*/ 	.byte	0x03, 0x19
        /*0046*/ 	.short	0x0010


	//----- nvinfo : EIATTR_PARAM_CBANK
	.align		4
        /*0048*/ 	.byte	0x04, 0x0a
        /*004a*/ 	.short	(.L_15 - .L_14)
	.align		4
.L_14:
        /*004c*/ 	.word	index@(.nv.constant0._Z14sum_kernel_devPKfPf)
        /*0050*/ 	.short	0x0380
        /*0052*/ 	.short	0x0010


	//----- nvinfo : EIATTR_SW_WAR
	.align		4
.L_15:
        /*0054*/ 	.byte	0x04, 0x36
        /*0056*/ 	.short	(.L_17 - .L_16)
.L_16:
        /*0058*/ 	.word	0x00000008
.L_17:


//--------------------- .nv.callgraph             --------------------------
	.section	.nv.callgraph,"",@"SHT_CUDA_CALLGRAPH"
	.align	4
	.sectionentsize	8
	.align		4
        /*0000*/ 	.word	0x00000000
	.align		4
        /*0004*/ 	.word	0xffffffff
	.align		4
        /*0008*/ 	.word	0x00000000
	.align		4
        /*000c*/ 	.word	0xfffffffe
	.align		4
        /*0010*/ 	.word	0x00000000
	.align		4
        /*0014*/ 	.word	0xfffffffd
	.align		4
        /*0018*/ 	.word	0x00000000
	.align		4
        /*001c*/ 	.word	0xfffffffc


//--------------------- .text._Z14sum_kernel_devPKfPf --------------------------
	.section	.text._Z14sum_kernel_devPKfPf,"ax",@progbits
	.align	128
        .global         _Z14sum_kernel_devPKfPf
        .type           _Z14sum_kernel_devPKfPf,@function
        .size           _Z14sum_kernel_devPKfPf,(.L_x_2 - _Z14sum_kernel_devPKfPf)
        .other          _Z14sum_kernel_devPKfPf,@"STO_CUDA_ENTRY STV_DEFAULT"
_Z14sum_kernel_devPKfPf:
.text._Z14sum_kernel_devPKfPf:
[----:B------:R-:W-:Y:S01]  /*0000*/  LDC R1, c[0x0][0x37c] ;  /* 0x0000df00ff017b82 */ /* 0x000fe20000000800 */
[----:B------:R-:W0:Y:S07]  /*0010*/  S2R R3, SR_TID.X ;  /* 0x0000000000037919 */ /* 0x000e2e0000002100 */
[----:B------:R-:W0:Y:S08]  /*0020*/  S2UR UR4, SR_CTAID.X ;  /* 0x00000000000479c3 */ /* 0x000e300000002500 */
[----:B------:R-:W0:Y:S02]  /*0030*/  LDC R0, c[0x0][0x360] ;  /* 0x0000d800ff007b82 */ /* 0x000e240000000800 */
[----:B0-----:R-:W-:-:S05]  /*0040*/  IMAD R0, R0, UR4, R3 ;  /* 0x0000000400007c24 */ /* 0x001fca000f8e0203 */
[----:B------:R-:W-:-:S13]  /*0050*/  ISETP.GT.AND P0, PT, R0, 0xf, PT ;  /* 0x0000000f0000780c */ /* 0x000fda0003f04270 */
[----:B------:R-:W-:Y:S05]  /*0060*/  @P0 EXIT ;  /* 0x000000000000094d */ /* 0x000fea0003800000 */
[----:B------:R-:W0:Y:S01]  /*0070*/  LDCU.64 UR6, c[0x0][0x380] ;  /* 0x00007000ff0677ac */ /* 0x000e220008000a00 */
[----:B------:R-:W-:Y:S01]  /*0080*/  HFMA2 R20, -RZ, RZ, 0, 0 ;  /* 0x00000000ff147431 */ /* 0x000fe200000001ff */
[----:B------:R-:W-:Y:S01]  /*0090*/  SHF.L.U32 R4, R0, 0x7, RZ ;  /* 0x0000000700047819 */ /* 0x000fe200000006ff */
[----:B------:R-:W1:Y:S01]  /*00a0*/  LDCU.64 UR8, c[0x0][0x358] ;  /* 0x00006b00ff0877ac */ /* 0x000e620008000a00 */
[----:B------:R-:W-:Y:S01]  /*00b0*/  UMOV UR4, URZ ;  /* 0x000000ff00047c82 */ /* 0x000fe20008000000 */
[----:B0-----:R-:W-:-:S04]  /*00c0*/  UIADD3 UR5, UP0, UPT, UR6, 0x40, URZ ;  /* 0x0000004006057890 */ /* 0x001fc8000ff1e0ff */
[----:B-1----:R-:W-:-:S12]  /*00d0*/  UIADD3.X UR6, UPT, UPT, URZ, UR7, URZ, UP0, !UPT ;  /* 0x00000007ff067290 */ /* 0x002fd800087fe4ff */
.L_x_0:
[----:B------:R-:W-:Y:S02]  /*00e0*/  MOV R2, UR5 ;  /* 0x0000000500027c02 */ /* 0x000fe40008000f00 */
[----:B------:R-:W-:-:S03]  /*00f0*/  MOV R3, UR6 ;  /* 0x0000000600037c02 */ /* 0x000fc60008000f00 */
[----:B------:R-:W-:-:S05]  /*0100*/  IMAD.WIDE R2, R4, 0x4, R2 ;  /* 0x0000000404027825 */ /* 0x000fca00078e0202 */
[----:B------:R-:W2:Y:S04]  /*0110*/  LDG.E.CONSTANT R21, desc[UR8][R2.64+-0x40] ;  /* 0xffffc00802157981 */ /* 0x000ea8000c1e9900 */
[----:B------:R-:W3:Y:S04]  /*0120*/  LDG.E.CONSTANT R27, desc[UR8][R2.64+-0x3c] ;  /* 0xffffc408021b7981 */ /* 0x000ee8000c1e9900 */
[----:B------:R-:W4:Y:S04]  /*0130*/  LDG.E.CONSTANT R22, desc[UR8][R2.64+-0x38] ;  /* 0xffffc80802167981 */ /* 0x000f28000c1e9900 */
[----:B------:R-:W5:Y:S04]  /*0140*/  LDG.E.CONSTANT R23, desc[UR8][R2.64+-0x34] ;  /* 0xffffcc0802177981 */ /* 0x000f68000c1e9900 */
        /* <DEDUP_REMOVED lines=16> */
[----:B------:R-:W5:Y:S01]  /*0250*/  LDG.E.CONSTANT R19, desc[UR8][R2.64+0x10] ;  /* 0x0000100802137981 */ /* 0x000f62000c1e9900 */
[----:B--2---:R-:W-:-:S03]  /*0260*/  FADD R20, R21, R20 ;  /* 0x0000001415147221 */ /* 0x004fc60000000000 */
[----:B------:R-:W2:Y:S01]  /*0270*/  LDG.E.CONSTANT R21, desc[UR8][R2.64+0x14] ;  /* 0x0000140802157981 */ /* 0x000ea2000c1e9900 */
[----:B---3--:R-:W-:-:S03]  /*0280*/  FADD R27, R20, R27 ;  /* 0x0000001b141b7221 */ /* 0x008fc60000000000 */
[----:B------:R-:W3:Y:S01]  /*0290*/  LDG.E.CONSTANT R20, desc[UR8][R2.64+0x18] ;  /* 0x0000180802147981 */ /* 0x000ee2000c1e9900 */
[----:B----4-:R-:W-:-:S03]  /*02a0*/  FADD R26, R27, R22 ;  /* 0x000000161b1a7221 */ /* 0x010fc60000000000 */
[----:B------:R-:W4:Y:S01]  /*02b0*/  LDG.E.CONSTANT R22, desc[UR8][R2.64+0x1c] ;  /* 0x00001c0802167981 */ /* 0x000f22000c1e9900 */
[----:B-----5:R-:W-:-:S03]  /*02c0*/  FADD R27, R26, R23 ;  /* 0x000000171a1b7221 */ /* 0x020fc60000000000 */
[----:B------:R-:W5:Y:S01]  /*02d0*/  LDG.E.CONSTANT R23, desc[UR8][R2.64+0x20] ;  /* 0x0000200802177981 */ /* 0x000f62000c1e9900 */
[----:B------:R-:W-:-:S03]  /*02e0*/  FADD R26, R27, R24 ;  /* 0x000000181b1a7221 */ /* 0x000fc60000000000 */
        /* <DEDUP_REMOVED lines=10> */
[----:B------:R-:W5:Y:S04]  /*0390*/  LDG.E.CONSTANT R8, desc[UR8][R2.64+0x38] ;  /* 0x0000380802087981 */ /* 0x000f68000c1e9900 */
[----:B------:R-:W5:Y:S01]  /*03a0*/  LDG.E.CONSTANT R26, desc[UR8][R2.64+0x3c] ;  /* 0x00003c08021a7981 */ /* 0x000f62000c1e9900 */
[----:B------:R-:W-:Y:S01]  /*03b0*/  FADD R9, R28, R9 ;  /* 0x000000091c097221 */ /* 0x000fe20000000000 */
[----:B------:R-:W-:Y:S01]  /*03c0*/  UIADD3 UR4, UPT, UPT, UR4, 0x20, URZ ;  /* 0x0000002004047890 */ /* 0x000fe2000fffe0ff */
[----:B------:R-:W-:Y:S02]  /*03d0*/  IADD3 R4, PT, PT, R4, 0x20, RZ ;  /* 0x0000002004047810 */ /* 0x000fe40007ffe0ff */
[----:B------:R-:W-:Y:S01]  /*03e0*/  FADD R10, R9, R10 ;  /* 0x0000000a090a7221 */ /* 0x000fe20000000000 */
[----:B------:R-:W-:-:S03]  /*03f0*/  UISETP.NE.AND UP0, UPT, UR4, 0x80, UPT ;  /* 0x000000800400788c */ /* 0x000fc6000bf05270 */
[----:B------:R-:W-:-:S04]  /*0400*/  FADD R11, R10, R11 ;  /* 0x0000000b0a0b7221 */ /* 0x000fc80000000000 */
        /* <DEDUP_REMOVED lines=8> */
[----:B--2---:R-:W-:-:S04]  /*0490*/  FADD R21, R18, R21 ;  /* 0x0000001512157221 */ /* 0x004fc80000000000 */
[----:B---3--:R-:W-:-:S04]  /*04a0*/  FADD R21, R21, R20 ;  /* 0x0000001415157221 */ /* 0x008fc80000000000 */
[----:B----4-:R-:W-:-:S04]  /*04b0*/  FADD R22, R21, R22 ;  /* 0x0000001615167221 */ /* 0x010fc80000000000 */
[----:B-----5:R-:W-:-:S04]  /*04c0*/  FADD R23, R22, R23 ;  /* 0x0000001716177221 */ /* 0x020fc80000000000 */
[----:B------:R-:W-:-:S04]  /*04d0*/  FADD R24, R23, R24 ;  /* 0x0000001817187221 */ /* 0x000fc80000000000 */
[----:B------:R-:W-:-:S04]  /*04e0*/  FADD R24, R24, R25 ;  /* 0x0000001918187221 */ /* 0x000fc80000000000 */
[----:B------:R-:W-:-:S04]  /*04f0*/  FADD R5, R24, R5 ;  /* 0x0000000518057221 */ /* 0x000fc80000000000 */
[----:B------:R-:W-:-:S04]  /*0500*/  FADD R6, R5, R6 ;  /* 0x0000000605067221 */ /* 0x000fc80000000000 */
[----:B------:R-:W-:-:S04]  /*0510*/  FADD R7, R6, R7 ;  /* 0x0000000706077221 */ /* 0x000fc80000000000 */
[----:B------:R-:W-:-:S04]  /*0520*/  FADD R7, R7, R8 ;  /* 0x0000000807077221 */ /* 0x000fc80000000000 */
[----:B------:R-:W-:Y:S01]  /*0530*/  FADD R20, R7, R26 ;  /* 0x0000001a07147221 */ /* 0x000fe20000000000 */
[----:B------:R-:W-:Y:S06]  /*0540*/  BRA.U UP0, `(.L_x_0) ;  /* 0xfffffff900e47547 */ /* 0x000fec000b83ffff */
[----:B------:R-:W0:Y:S02]  /*0550*/  LDC.64 R2, c[0x0][0x388] ;  /* 0x0000e200ff027b82 */ /* 0x000e240000000a00 */
[----:B0-----:R-:W-:-:S05]  /*0560*/  IMAD.WIDE R2, R0, 0x4, R2 ;  /* 0x0000000400027825 */ /* 0x001fca00078e0202 */
[----:B------:R-:W-:Y:S01]  /*0570*/  STG.E desc[UR8][R2.64], R20 ;  /* 0x0000001402007986 */ /* 0x000fe2000c101908 */
[----:B------:R-:W-:Y:S05]  /*0580*/  EXIT ;  /* 0x000000000000794d */ /* 0x000fea0003800000 */
.L_x_1:
[----:B------:R-:W-:-:S00]  /*0590*/  BRA `(.L_x_1) ;  /* 0xfffffffc00fc7947 */ /* 0x000fc0000383ffff */
[----:B------:R-:W-:-:S00]  /*05a0*/  NOP ;  /* 0x0000000000007918 */ /* 0x000fc00000000000 */
        /* <DEDUP_REMOVED lines=13> */
.L_x_2:


//--------------------- .nv.shared.reserved.0     --------------------------
	.section	.nv.shared.reserved.0,"aw",@nobits
	.weak		__nv_reservedSMEM_offset_0_alias
	.size		__nv_reservedSMEM_offset_0_alias, 0, 64
	.other		__nv_reservedSMEM_offset_0_alias,@"STO_CUDA_RESERVED_SHARED STV_DEFAULT"
__nv_reservedSMEM_offset_0_alias:
	.zero		0
	.zero		64


//--------------------- .nv.constant0._Z14sum_kernel_devPKfPf --------------------------
	.section	.nv.constant0._Z14sum_kernel_devPKfPf,"a",@progbits
	.sectionflags	@""
	.align	4
.nv.constant0._Z14sum_kernel_devPKfPf:
	.zero		912


//--------------------- SYMBOLS --------------------------

	.type		.nv.reservedSmem.offset0,@object
	.size		.nv.reservedSmem.offset0,0x4
